//
// Generated by NVIDIA NVVM Compiler
//
// Compiler Build ID: CL-36424714
// Cuda compilation tools, release 13.0, V13.0.88
// Based on NVVM 20.0.0
//

.version 9.0
.target sm_100
.address_size 64

	// .globl	_Z11FIRParaleloPfS_i
.const .align 4 .b8 coefs[2048];
// _ZZ11FIRParaleloPfS_iE16vectorCompartido has been demoted

.visible .entry _Z11FIRParaleloPfS_i(
	.param .u64 .ptr .align 1 _Z11FIRParaleloPfS_i_param_0,
	.param .u64 .ptr .align 1 _Z11FIRParaleloPfS_i_param_1,
	.param .u32 _Z11FIRParaleloPfS_i_param_2
)
{
	.reg .pred 	%p<13>;
	.reg .b32 	%r<23>;
	.reg .b32 	%f<38>;
	.reg .b64 	%rd<17>;
	// demoted variable
	.shared .align 4 .b8 _ZZ11FIRParaleloPfS_iE16vectorCompartido[2048];
	ld.param.u64 	%rd3, [_Z11FIRParaleloPfS_i_param_0];
	ld.param.u64 	%rd2, [_Z11FIRParaleloPfS_i_param_1];
	ld.param.u32 	%r6, [_Z11FIRParaleloPfS_i_param_2];
	cvta.to.global.u64 	%rd1, %rd3;
	mov.u32 	%r1, %tid.x;
	mov.u32 	%r2, %ntid.x;
	sub.s32 	%r7, %r1, %r2;
	add.s32 	%r8, %r7, %r6;
	add.s32 	%r3, %r8, 1;
	shl.b32 	%r9, %r2, 1;
	sub.s32 	%r10, %r1, %r9;
	add.s32 	%r11, %r10, %r6;
	add.s32 	%r4, %r11, 1;
	setp.gt.s32 	%p1, %r3, -1;
	@%p1 bra 	$L__BB0_2;
	add.s32 	%r16, %r1, %r2;
	shl.b32 	%r17, %r16, 2;
	mov.u32 	%r18, _ZZ11FIRParaleloPfS_iE16vectorCompartido;
	add.s32 	%r19, %r18, %r17;
	mov.b32 	%r20, 0;
	st.shared.u32 	[%r19], %r20;
	bra.uni 	$L__BB0_3;
$L__BB0_2:
	add.s32 	%r12, %r1, %r2;
	mul.wide.u32 	%rd4, %r12, 4;
	mov.u64 	%rd5, coefs;
	add.s64 	%rd6, %rd5, %rd4;
	ld.const.f32 	%f3, [%rd6];
	mul.wide.u32 	%rd7, %r3, 4;
	add.s64 	%rd8, %rd1, %rd7;
	ld.global.f32 	%f4, [%rd8];
	mul.f32 	%f5, %f3, %f4;
	shl.b32 	%r13, %r12, 2;
	mov.u32 	%r14, _ZZ11FIRParaleloPfS_iE16vectorCompartido;
	add.s32 	%r15, %r14, %r13;
	st.shared.f32 	[%r15], %f5;
$L__BB0_3:
	setp.lt.s32 	%p2, %r4, 0;
	mov.f32 	%f37, 0f00000000;
	@%p2 bra 	$L__BB0_5;
	mul.wide.u32 	%rd9, %r1, 4;
	mov.u64 	%rd10, coefs;
	add.s64 	%rd11, %rd10, %rd9;
	ld.const.f32 	%f7, [%rd11];
	mul.wide.u32 	%rd12, %r4, 4;
	add.s64 	%rd13, %rd1, %rd12;
	ld.global.f32 	%f8, [%rd13];
	mul.f32 	%f37, %f7, %f8;
$L__BB0_5:
	shl.b32 	%r21, %r1, 2;
	mov.u32 	%r22, _ZZ11FIRParaleloPfS_iE16vectorCompartido;
	add.s32 	%r5, %r22, %r21;
	st.shared.f32 	[%r5], %f37;
	bar.sync 	0;
	setp.gt.u32 	%p3, %r1, 255;
	@%p3 bra 	$L__BB0_7;
	ld.shared.f32 	%f9, [%r5+1024];
	ld.shared.f32 	%f10, [%r5];
	add.f32 	%f11, %f9, %f10;
	st.shared.f32 	[%r5], %f11;
$L__BB0_7:
	bar.sync 	0;
	setp.gt.u32 	%p4, %r1, 127;
	@%p4 bra 	$L__BB0_9;
	ld.shared.f32 	%f12, [%r5+512];
	ld.shared.f32 	%f13, [%r5];
	add.f32 	%f14, %f12, %f13;
	st.shared.f32 	[%r5], %f14;
$L__BB0_9:
	bar.sync 	0;
	setp.gt.u32 	%p5, %r1, 63;
	@%p5 bra 	$L__BB0_11;
	ld.shared.f32 	%f15, [%r5+256];
	ld.shared.f32 	%f16, [%r5];
	add.f32 	%f17, %f15, %f16;
	st.shared.f32 	[%r5], %f17;
$L__BB0_11:
	bar.sync 	0;
	setp.gt.u32 	%p6, %r1, 31;
	@%p6 bra 	$L__BB0_13;
	ld.shared.f32 	%f18, [%r5+128];
	ld.shared.f32 	%f19, [%r5];
	add.f32 	%f20, %f18, %f19;
	st.shared.f32 	[%r5], %f20;
$L__BB0_13:
	bar.sync 	0;
	setp.gt.u32 	%p7, %r1, 15;
	@%p7 bra 	$L__BB0_15;
	ld.shared.f32 	%f21, [%r5+64];
	ld.shared.f32 	%f22, [%r5];
	add.f32 	%f23, %f21, %f22;
	st.shared.f32 	[%r5], %f23;
$L__BB0_15:
	bar.sync 	0;
	setp.gt.u32 	%p8, %r1, 7;
	@%p8 bra 	$L__BB0_17;
	ld.shared.f32 	%f24, [%r5+32];
	ld.shared.f32 	%f25, [%r5];
	add.f32 	%f26, %f24, %f25;
	st.shared.f32 	[%r5], %f26;
$L__BB0_17:
	bar.sync 	0;
	setp.gt.u32 	%p9, %r1, 3;
	@%p9 bra 	$L__BB0_19;
	ld.shared.f32 	%f27, [%r5+16];
	ld.shared.f32 	%f28, [%r5];
	add.f32 	%f29, %f27, %f28;
	st.shared.f32 	[%r5], %f29;
$L__BB0_19:
	bar.sync 	0;
	setp.gt.u32 	%p10, %r1, 1;
	@%p10 bra 	$L__BB0_21;
	ld.shared.f32 	%f30, [%r5+8];
	ld.shared.f32 	%f31, [%r5];
	add.f32 	%f32, %f30, %f31;
	st.shared.f32 	[%r5], %f32;
$L__BB0_21:
	bar.sync 	0;
	setp.ne.s32 	%p11, %r1, 0;
	@%p11 bra 	$L__BB0_23;
	ld.shared.f32 	%f33, [_ZZ11FIRParaleloPfS_iE16vectorCompartido+4];
	ld.shared.f32 	%f34, [%r5];
	add.f32 	%f35, %f33, %f34;
	st.shared.f32 	[%r5], %f35;
$L__BB0_23:
	setp.ne.s32 	%p12, %r1, 0;
	bar.sync 	0;
	@%p12 bra 	$L__BB0_25;
	ld.shared.f32 	%f36, [_ZZ11FIRParaleloPfS_iE16vectorCompartido];
	cvta.to.global.u64 	%rd14, %rd2;
	mul.wide.s32 	%rd15, %r6, 4;
	add.s64 	%rd16, %rd14, %rd15;
	st.global.f32 	[%rd16], %f36;
$L__BB0_25:
	ret;

}


// ===== COMPILED SASS (sm_100) =====

	.target	sm_100

	.elftype	@"ET_EXEC"


//--------------------- .note.nv.tkinfo           --------------------------
	.section	.note.nv.tkinfo,"",@"SHT_NOTE"
	.sectionflags	@"SHF_NOTE_NV_TKINFO"
	.tkinfo
        /*0018*/ 	.word	0x00000002
        /*0030*/ 	.string	""
        /*0030*/ 	.string	"ptxas"
        /*0030*/ 	.string	"Cuda compilation tools, release 13.0, V13.0.88"
        /*0030*/ 	.string	"Build cuda_13.0.r13.0/compiler.36424714_0"
        /*0030*/ 	.string	"-arch sm_100 -m 64 "



//--------------------- .note.nv.cuinfo           --------------------------
	.section	.note.nv.cuinfo,"",@"SHT_NOTE"
	.sectionflags	@"SHF_NOTE_NV_CUINFO"
        /*0018*/ 	.short	0x0002
        /*001a*/ 	.short	0x0064
        /*001c*/ 	.short	0x0082
	.zero		2


//--------------------- .nv.info                  --------------------------
	.section	.nv.info,"",@"SHT_CUDA_INFO"
	.align	4


	//----- nvinfo : EIATTR_REGCOUNT
	.align		4
        /*0000*/ 	.byte	0x04, 0x2f
        /*0002*/ 	.short	(.L_2 - .L_1)
	.align		4
.L_1:
        /*0004*/ 	.word	index@(_Z11FIRParaleloPfS_i)
        /*0008*/ 	.word	0x00000010


	//----- nvinfo : EIATTR_FRAME_SIZE
	.align		4
.L_2:
        /*000c*/ 	.byte	0x04, 0x11
        /*000e*/ 	.short	(.L_4 - .L_3)
	.align		4
.L_3:
        /*0010*/ 	.word	index@(_Z11FIRParaleloPfS_i)
        /*0014*/ 	.word	0x00000000


	//----- nvinfo : EIATTR_MIN_STACK_SIZE
	.align		4
.L_4:
        /*0018*/ 	.byte	0x04, 0x12
        /*001a*/ 	.short	(.L_6 - .L_5)
	.align		4
.L_5:
        /*001c*/ 	.word	index@(_Z11FIRParaleloPfS_i)
        /*0020*/ 	.word	0x00000000
.L_6:


//--------------------- .nv.compat                --------------------------
	.section	.nv.compat,"",@"SHT_CUDA_COMPAT_INFO"
	.align	4
        /*0000*/ 	.byte	0x02, 0x09, 0x00, 0x00, 0x02, 0x02, 0x01, 0x00, 0x02, 0x05, 0x05, 0x00, 0x03, 0x07, 0x01, 0x01
        /*0010*/ 	.byte	0x02, 0x03, 0x00, 0x00, 0x02, 0x06, 0x01, 0x00, 0x04, 0x0b, 0x08, 0x00, 0x09, 0x00, 0x00, 0x00
        /*0020*/ 	.byte	0x00, 0x00, 0x00, 0x00


//--------------------- .nv.info._Z11FIRParaleloPfS_i --------------------------
	.section	.nv.info._Z11FIRParaleloPfS_i,"",@"SHT_CUDA_INFO"
	.sectionflags	@""
	.align	4


	//----- nvinfo : EIATTR_CUDA_API_VERSION
	.align		4
        /*0000*/ 	.byte	0x04, 0x37
        /*0002*/ 	.short	(.L_8 - .L_7)
.L_7:
        /*0004*/ 	.word	0x00000082


	//----- nvinfo : EIATTR_KPARAM_INFO
	.align		4
.L_8:
        /*0008*/ 	.byte	0x04, 0x17
        /*000a*/ 	.short	(.L_10 - .L_9)
.L_9:
        /*000c*/ 	.word	0x00000000
        /*0010*/ 	.short	0x0002
        /*0012*/ 	.short	0x0010
        /*0014*/ 	.byte	0x00, 0xf0, 0x11, 0x00


	//----- nvinfo : EIATTR_KPARAM_INFO
	.align		4
.L_10:
        /*0018*/ 	.byte	0x04, 0x17
        /*001a*/ 	.short	(.L_12 - .L_11)
.L_11:
        /*001c*/ 	.word	0x00000000
        /*0020*/ 	.short	0x0001
        /*0022*/ 	.short	0x0008
        /*0024*/ 	.byte	0x00, 0xf5, 0x21, 0x00


	//----- nvinfo : EIATTR_KPARAM_INFO
	.align		4
.L_12:
        /*0028*/ 	.byte	0x04, 0x17
        /*002a*/ 	.short	(.L_14 - .L_13)
.L_13:
        /*002c*/ 	.word	0x00000000
        /*0030*/ 	.short	0x0000
        /*0032*/ 	.short	0x0000
        /*0034*/ 	.byte	0x00, 0xf5, 0x21, 0x00


	//----- nvinfo : EIATTR_SPARSE_MMA_MASK
	.align		4
.L_14:
        /*0038*/ 	.byte	0x03, 0x50
        /*003a*/ 	.short	0x0000


	//----- nvinfo : EIATTR_MAXREG_COUNT
	.align		4
        /*003c*/ 	.byte	0x03, 0x1b
        /*003e*/ 	.short	0x00ff


	//----- nvinfo : EIATTR_NUM_BARRIERS
	.align		4
        /*0040*/ 	.byte	0x02, 0x4c
        /*0042*/ 	.byte	0x01
	.zero		1


	//----- nvinfo : EIATTR_MERCURY_ISA_VERSION
	.align		4
        /*0044*/ 	.byte	0x03, 0x5f
        /*0046*/ 	.short	0x0101


	//----- nvinfo : EIATTR_VRC_CTA_INIT_COUNT
	.align		4
        /*0048*/ 	.byte	0x02, 0x4a
	.zero		1
	.zero		1


	//----- nvinfo : EIATTR_EXIT_INSTR_OFFSETS
	.align		4
        /*004c*/ 	.byte	0x04, 0x1c
        /*004e*/ 	.short	(.L_16 - .L_15)


	//   ....[0]....
.L_15:
        /*0050*/ 	.word	0x000005b0


	//   ....[1]....
        /*0054*/ 	.word	0x00000600


	//----- nvinfo : EIATTR_CBANK_PARAM_SIZE
	.align		4
.L_16:
        /*0058*/ 	.byte	0x03, 0x19
        /*005a*/ 	.short	0x0014


	//----- nvinfo : EIATTR_PARAM_CBANK
	.align		4
        /*005c*/ 	.byte	0x04, 0x0a
        /*005e*/ 	.short	(.L_18 - .L_17)
	.align		4
.L_17:
        /*0060*/ 	.word	index@(.nv.constant0._Z11FIRParaleloPfS_i)
        /*0064*/ 	.short	0x0380
        /*0066*/ 	.short	0x0014


	//----- nvinfo : EIATTR_SW_WAR
	.align		4
.L_18:
        /*0068*/ 	.byte	0x04, 0x36
        /*006a*/ 	.short	(.L_20 - .L_19)
.L_19:
        /*006c*/ 	.word	0x00000008
.L_20:


//--------------------- .nv.callgraph             --------------------------
	.section	.nv.callgraph,"",@"SHT_CUDA_CALLGRAPH"
	.align	4
	.sectionentsize	8
	.align		4
        /*0000*/ 	.word	0x00000000
	.align		4
        /*0004*/ 	.word	0xffffffff
	.align		4
        /*0008*/ 	.word	0x00000000
	.align		4
        /*000c*/ 	.word	0xfffffffe
	.align		4
        /*0010*/ 	.word	0x00000000
	.align		4
        /*0014*/ 	.word	0xfffffffd
	.align		4
        /*0018*/ 	.word	0x00000000
	.align		4
        /*001c*/ 	.word	0xfffffffc


//--------------------- .nv.constant3             --------------------------
	.section	.nv.constant3,"a",@progbits
	.align	4
.nv.constant3:
	.type		coefs,@object
	.size		coefs,(.L_0 - coefs)
coefs:
	.zero		2048
.L_0:


//--------------------- .text._Z11FIRParaleloPfS_i --------------------------
	.section	.text._Z11FIRParaleloPfS_i,"ax",@progbits
	.align	128
        .global         _Z11FIRParaleloPfS_i
        .type           _Z11FIRParaleloPfS_i,@function
        .size           _Z11FIRParaleloPfS_i,(.L_x_1 - _Z11FIRParaleloPfS_i)
        .other          _Z11FIRParaleloPfS_i,@"STO_CUDA_ENTRY STV_DEFAULT"
_Z11FIRParaleloPfS_i:
.text._Z11FIRParaleloPfS_i:
[----:B------:R-:W-:Y:S01]  /*0000*/  LDC R1, c[0x0][0x37c] ;  /* 0x0000df00ff017b82 */ /* 0x000fe20000000800 */
[----:B------:R-:W0:Y:S07]  /*0010*/  S2R R3, SR_TID.X ;  /* 0x0000000000037919 */ /* 0x000e2e0000002100 */
[----:B------:R-:W0:Y:S01]  /*0020*/  LDC R8, c[0x0][0x360] ;  /* 0x0000d800ff087b82 */ /* 0x000e220000000800 */
[----:B------:R-:W1:Y:S07]  /*0030*/  LDCU.64 UR6, c[0x0][0x358] ;  /* 0x00006b00ff0677ac */ /* 0x000e6e0008000a00 */
[----:B------:R-:W2:Y:S01]  /*0040*/  LDC R0, c[0x0][0x390] ;  /* 0x0000e400ff007b82 */ /* 0x000ea20000000800 */
[----:B0-----:R-:W-:Y:S01]  /*0050*/  IMAD R5, R8, -0x2, R3 ;  /* 0xfffffffe08057824 */ /* 0x001fe200078e0203 */
[----:B--2---:R-:W-:-:S04]  /*0060*/  IADD3 R2, PT, PT, R3, R0, -R8 ;  /* 0x0000000003027210 */ /* 0x004fc80007ffe808 */
[----:B------:R-:W-:Y:S01]  /*0070*/  IADD3.X R11, PT, PT, R5, R0, RZ, PT, !PT ;  /* 0x00000000050b7210 */ /* 0x000fe20003ffe4ff */
[----:B------:R-:W-:-:S03]  /*0080*/  VIADD R9, R2, 0x1 ;  /* 0x0000000102097836 */ /* 0x000fc60000000000 */
[----:B------:R-:W-:Y:S02]  /*0090*/  ISETP.GE.AND P2, PT, R11, RZ, PT ;  /* 0x000000ff0b00720c */ /* 0x000fe40003f46270 */
[----:B------:R-:W-:-:S11]  /*00a0*/  ISETP.GT.AND P1, PT, R9, -0x1, PT ;  /* 0xffffffff0900780c */ /* 0x000fd60003f24270 */
[----:B------:R-:W0:Y:S08]  /*00b0*/  @P2 LDC.64 R6, c[0x0][0x380] ;  /* 0x0000e000ff062b82 */ /* 0x000e300000000a00 */
[----:B------:R-:W2:Y:S01]  /*00c0*/  @P1 LDC.64 R4, c[0x0][0x380] ;  /* 0x0000e000ff041b82 */ /* 0x000ea20000000a00 */
[----:B0-----:R-:W-:-:S05]  /*00d0*/  @P2 IMAD.WIDE.U32 R6, R11, 0x4, R6 ;  /* 0x000000040b062825 */ /* 0x001fca00078e0006 */
[----:B-1----:R0:W3:Y:S01]  /*00e0*/  @P2 LDG.E R13, desc[UR6][R6.64] ;  /* 0x00000006060d2981 */ /* 0x0020e2000c1e1900 */
[----:B--2---:R-:W-:-:S05]  /*00f0*/  @P1 IMAD.WIDE.U32 R4, R9, 0x4, R4 ;  /* 0x0000000409041825 */ /* 0x004fca00078e0004 */
[----:B------:R1:W2:Y:S01]  /*0100*/  @P1 LDG.E R11, desc[UR6][R4.64] ;  /* 0x00000006040b1981 */ /* 0x0002a2000c1e1900 */
[C---:B------:R-:W-:Y:S01]  /*0110*/  IADD3 R9, PT, PT, R3.reuse, R8, RZ ;  /* 0x0000000803097210 */ /* 0x040fe20007ffe0ff */
[----:B------:R-:W-:-:S03]  /*0120*/  @P2 IMAD.SHL.U32 R10, R3, 0x4, RZ ;  /* 0x00000004030a2824 */ /* 0x000fc600078e00ff */
[----:B------:R-:W-:-:S03]  /*0130*/  @P1 SHF.L.U32 R8, R9, 0x2, RZ ;  /* 0x0000000209081819 */ /* 0x000fc600000006ff */
[----:B------:R-:W3:Y:S08]  /*0140*/  @P2 LDC R10, c[0x3][R10] ;  /* 0x00c000000a0a2b82 */ /* 0x000ef00000000800 */
[----:B------:R-:W2:Y:S08]  /*0150*/  @P1 LDC R8, c[0x3][R8] ;  /* 0x00c0000008081b82 */ /* 0x000eb00000000800 */
[----:B------:R-:W4:Y:S01]  /*0160*/  S2UR UR5, SR_CgaCtaId ;  /* 0x00000000000579c3 */ /* 0x000f220000008800 */
[----:B------:R-:W-:Y:S01]  /*0170*/  UMOV UR4, 0x400 ;  /* 0x0000040000047882 */ /* 0x000fe20000000000 */
[----:B0-----:R-:W-:Y:S01]  /*0180*/  HFMA2 R7, -RZ, RZ, 0, 0 ;  /* 0x00000000ff077431 */ /* 0x001fe200000001ff */
[----:B----4-:R-:W-:-:S06]  /*0190*/  ULEA UR4, UR5, UR4, 0x18 ;  /* 0x0000000405047291 */ /* 0x010fcc000f8ec0ff */
[----:B------:R-:W-:-:S05]  /*01a0*/  @!P1 IMAD.U32 R2, RZ, RZ, UR4 ;  /* 0x00000004ff029e24 */ /* 0x000fca000f8e00ff */
[----:B------:R-:W-:Y:S01]  /*01b0*/  @!P1 LEA R5, R9, R2, 0x2 ;  /* 0x0000000209059211 */ /* 0x000fe200078e10ff */
[----:B------:R-:W-:-:S05]  /*01c0*/  @P1 IMAD.U32 R2, RZ, RZ, UR4 ;  /* 0x00000004ff021e24 */ /* 0x000fca000f8e00ff */
[-C--:B------:R-:W-:Y:S02]  /*01d0*/  @P1 LEA R12, R9, R2.reuse, 0x2 ;  /* 0x00000002090c1211 */ /* 0x080fe400078e10ff */
[C---:B-1----:R-:W-:Y:S01]  /*01e0*/  LEA R4, R3.reuse, R2, 0x2 ;  /* 0x0000000203047211 */ /* 0x042fe200078e10ff */
[----:B------:R-:W-:Y:S01]  /*01f0*/  @!P1 STS [R5], RZ ;  /* 0x000000ff05009388 */ /* 0x000fe20000000800 */
[----:B------:R-:W-:Y:S01]  /*0200*/  ISETP.GT.U32.AND P0, PT, R3, 0xff, PT ;  /* 0x000000ff0300780c */ /* 0x000fe20003f04070 */
[----:B---3--:R-:W-:Y:S01]  /*0210*/  @P2 FMUL R7, R10, R13 ;  /* 0x0000000d0a072220 */ /* 0x008fe20000400000 */
[----:B--2---:R-:W-:-:S05]  /*0220*/  @P1 FMUL R11, R8, R11 ;  /* 0x0000000b080b1220 */ /* 0x004fca0000400000 */
[----:B------:R-:W-:Y:S04]  /*0230*/  @P1 STS [R12], R11 ;  /* 0x0000000b0c001388 */ /* 0x000fe80000000800 */
[----:B------:R-:W-:Y:S01]  /*0240*/  STS [R4], R7 ;  /* 0x0000000704007388 */ /* 0x000fe20000000800 */
[----:B------:R-:W-:Y:S06]  /*0250*/  BAR.SYNC.DEFER_BLOCKING 0x0 ;  /* 0x0000000000007b1d */ /* 0x000fec0000010000 */
[----:B------:R-:W-:Y:S04]  /*0260*/  @!P0 LDS R6, [R4+0x400] ;  /* 0x0004000004068984 */ /* 0x000fe80000000800 */
[----:B------:R-:W0:Y:S01]  /*0270*/  @!P0 LDS R9, [R4] ;  /* 0x0000000004098984 */ /* 0x000e220000000800 */
[----:B------:R-:W-:Y:S01]  /*0280*/  ISETP.GT.U32.AND P1, PT, R3, 0x7f, PT ;  /* 0x0000007f0300780c */ /* 0x000fe20003f24070 */
[----:B0-----:R-:W-:-:S05]  /*0290*/  @!P0 FADD R9, R6, R9 ;  /* 0x0000000906098221 */ /* 0x001fca0000000000 */
[----:B------:R-:W-:Y:S01]  /*02a0*/  @!P0 STS [R4], R9 ;  /* 0x0000000904008388 */ /* 0x000fe20000000800 */
        /* <DEDUP_REMOVED lines=39> */
[----:B------:R-:W-:Y:S01]  /*0520*/  ISETP.NE.AND P0, PT, R3, RZ, PT ;  /* 0x000000ff0300720c */ /* 0x000fe20003f05270 */
[----:B0-----:R-:W-:-:S05]  /*0530*/  @!P1 FADD R5, R5, R6 ;  /* 0x0000000605059221 */ /* 0x001fca0000000000 */
[----:B------:R-:W-:Y:S01]  /*0540*/  @!P1 STS [R4], R5 ;  /* 0x0000000504009388 */ /* 0x000fe20000000800 */
[----:B------:R-:W-:Y:S06]  /*0550*/  BAR.SYNC.DEFER_BLOCKING 0x0 ;  /* 0x0000000000007b1d */ /* 0x000fec0000010000 */
[----:B------:R-:W-:Y:S04]  /*0560*/  @!P0 LDS R3, [R2+0x4] ;  /* 0x0000040002038984 */ /* 0x000fe80000000800 */
[----:B------:R-:W0:Y:S02]  /*0570*/  @!P0 LDS R6, [R4] ;  /* 0x0000000004068984 */ /* 0x000e240000000800 */
[----:B0-----:R-:W-:-:S05]  /*0580*/  @!P0 FADD R3, R3, R6 ;  /* 0x0000000603038221 */ /* 0x001fca0000000000 */
[----:B------:R0:W-:Y:S01]  /*0590*/  @!P0 STS [R4], R3 ;  /* 0x0000000304008388 */ /* 0x0001e20000000800 */
[----:B------:R-:W-:Y:S06]  /*05a0*/  BAR.SYNC.DEFER_BLOCKING 0x0 ;  /* 0x0000000000007b1d */ /* 0x000fec0000010000 */
[----:B------:R-:W-:Y:S05]  /*05b0*/  @P0 EXIT ;  /* 0x000000000000094d */ /* 0x000fea0003800000 */
[----:B0-----:R-:W0:Y:S01]  /*05c0*/  LDS R3, [R2] ;  /* 0x0000000002037984 */ /* 0x001e220000000800 */
[----:B------:R-:W1:Y:S02]  /*05d0*/  LDC.64 R4, c[0x0][0x388] ;  /* 0x0000e200ff047b82 */ /* 0x000e640000000a00 */
[----:B-1----:R-:W-:-:S05]  /*05e0*/  IMAD.WIDE R4, R0, 0x4, R4 ;  /* 0x0000000400047825 */ /* 0x002fca00078e0204 */
[----:B0-----:R-:W-:Y:S01]  /*05f0*/  STG.E desc[UR6][R4.64], R3 ;  /* 0x0000000304007986 */ /* 0x001fe2000c101906 */
[----:B------:R-:W-:Y:S05]  /*0600*/  EXIT ;  /* 0x000000000000794d */ /* 0x000fea0003800000 */
.L_x_0:
[----:B------:R-:W-:-:S00]  /*0610*/  BRA `(.L_x_0) ;  /* 0xfffffffc00fc7947 */ /* 0x000fc0000383ffff */
[----:B------:R-:W-:-:S00]  /*0620*/  NOP ;  /* 0x0000000000007918 */ /* 0x000fc00000000000 */
        /* <DEDUP_REMOVED lines=13> */
.L_x_1:


//--------------------- .nv.shared._Z11FIRParaleloPfS_i --------------------------
	.section	.nv.shared._Z11FIRParaleloPfS_i,"aw",@nobits
	.sectionflags	@""
	.align	4
.nv.shared._Z11FIRParaleloPfS_i:
	.zero		3072


//--------------------- .nv.shared.reserved.0     --------------------------
	.section	.nv.shared.reserved.0,"aw",@nobits
	.weak		__nv_reservedSMEM_offset_0_alias
	.size		__nv_reservedSMEM_offset_0_alias, 0, 64
	.other		__nv_reservedSMEM_offset_0_alias,@"STO_CUDA_RESERVED_SHARED STV_DEFAULT"
__nv_reservedSMEM_offset_0_alias:
	.zero		0
	.zero		64


//--------------------- .nv.constant0._Z11FIRParaleloPfS_i --------------------------
	.section	.nv.constant0._Z11FIRParaleloPfS_i,"a",@progbits
	.sectionflags	@""
	.align	4
.nv.constant0._Z11FIRParaleloPfS_i:
	.zero		916


//--------------------- SYMBOLS --------------------------

	.type		.nv.reservedSmem.offset0,@object
	.size		.nv.reservedSmem.offset0,0x4
	.type		.nv.reservedSmem.cap,@object
	.size		.nv.reservedSmem.cap,0x4
